	.headerflags	@"EF_CUDA_TEXMODE_UNIFIED EF_CUDA_64BIT_ADDRESS EF_CUDA_ACCELERATORS EF_CUDA_SM90 EF_CUDA_VIRTUAL_SM(EF_CUDA_SM90)"
	.elftype	@"ET_EXEC"


//--------------------- .nv.info                  --------------------------
	.section	.nv.info,"",@"SHT_CUDA_INFO"
	.align	4


	//----- nvinfo : EIATTR_REGCOUNT
	.align		4
        /*0000*/ 	.byte	0x04, 0x2f
        /*0002*/ 	.short	(.L_1 - .L_0)
	.align		4
.L_0:
        /*0004*/ 	.word	index@(triton_poi_fused_add_clamp_convolution_mul_2)
        /*0008*/ 	.word	0x00000011


	//----- nvinfo : EIATTR_MIN_STACK_SIZE
	.align		4
.L_1:
        /*000c*/ 	.byte	0x04, 0x12
        /*000e*/ 	.short	(.L_3 - .L_2)
	.align		4
.L_2:
        /*0010*/ 	.word	index@(triton_poi_fused_add_clamp_convolution_mul_2)
        /*0014*/ 	.word	0x00000000


	//----- nvinfo : EIATTR_FRAME_SIZE
	.align		4
.L_3:
        /*0018*/ 	.byte	0x04, 0x11
        /*001a*/ 	.short	(.L_5 - .L_4)
	.align		4
.L_4:
        /*001c*/ 	.word	index@(triton_poi_fused_add_clamp_convolution_mul_2)
        /*0020*/ 	.word	0x00000000


	//----- nvinfo : EIATTR_MIN_STACK_SIZE
	.align		4
.L_5:
        /*0024*/ 	.byte	0x04, 0x12
        /*0026*/ 	.short	(.L_7 - .L_6)
	.align		4
.L_6:
        /*0028*/ 	.word	index@(triton_poi_fused_add_clamp_convolution_mul_2)
        /*002c*/ 	.word	0x00000000
.L_7:


//--------------------- .nv.info.triton_poi_fused_add_clamp_convolution_mul_2 --------------------------
	.section	.nv.info.triton_poi_fused_add_clamp_convolution_mul_2,"",@"SHT_CUDA_INFO"
	.sectionflags	@""
	.align	4


	//----- nvinfo : EIATTR_CUDA_API_VERSION
	.align		4
        /*0000*/ 	.byte	0x04, 0x37
        /*0002*/ 	.short	(.L_9 - .L_8)
.L_8:
        /*0004*/ 	.word	0x0000007c


	//----- nvinfo : EIATTR_KPARAM_INFO
	.align		4
.L_9:
        /*0008*/ 	.byte	0x04, 0x17
        /*000a*/ 	.short	(.L_11 - .L_10)
.L_10:
        /*000c*/ 	.word	0x00000000
        /*0010*/ 	.short	0x0004
        /*0012*/ 	.short	0x0020
        /*0014*/ 	.byte	0x00, 0xf0, 0x11, 0x00


	//----- nvinfo : EIATTR_KPARAM_INFO
	.align		4
.L_11:
        /*0018*/ 	.byte	0x04, 0x17
        /*001a*/ 	.short	(.L_13 - .L_12)
.L_12:
        /*001c*/ 	.word	0x00000000
        /*0020*/ 	.short	0x0003
        /*0022*/ 	.short	0x0018
        /*0024*/ 	.byte	0x00, 0xf4, 0x21, 0x00


	//----- nvinfo : EIATTR_KPARAM_INFO
	.align		4
.L_13:
        /*0028*/ 	.byte	0x04, 0x17
        /*002a*/ 	.short	(.L_15 - .L_14)
.L_14:
        /*002c*/ 	.word	0x00000000
        /*0030*/ 	.short	0x0002
        /*0032*/ 	.short	0x0010
        /*0034*/ 	.byte	0x00, 0xf4, 0x21, 0x00


	//----- nvinfo : EIATTR_KPARAM_INFO
	.align		4
.L_15:
        /*0038*/ 	.byte	0x04, 0x17
        /*003a*/ 	.short	(.L_17 - .L_16)
.L_16:
        /*003c*/ 	.word	0x00000000
        /*0040*/ 	.short	0x0001
        /*0042*/ 	.short	0x0008
        /*0044*/ 	.byte	0x00, 0xf4, 0x21, 0x00


	//----- nvinfo : EIATTR_KPARAM_INFO
	.align		4
.L_17:
        /*0048*/ 	.byte	0x04, 0x17
        /*004a*/ 	.short	(.L_19 - .L_18)
.L_18:
        /*004c*/ 	.word	0x00000000
        /*0050*/ 	.short	0x0000
        /*0052*/ 	.short	0x0000
        /*0054*/ 	.byte	0x00, 0xf4, 0x21, 0x00


	//----- nvinfo : EIATTR_SPARSE_MMA_MASK
	.align		4
.L_19:
        /*0058*/ 	.byte	0x03, 0x50
        /*005a*/ 	.short	0x0000


	//----- nvinfo : EIATTR_MAXREG_COUNT
	.align		4
        /*005c*/ 	.byte	0x03, 0x1b
        /*005e*/ 	.short	0x00ff


	//----- nvinfo : EIATTR_EXIT_INSTR_OFFSETS
	.align		4
        /*0060*/ 	.byte	0x04, 0x1c
        /*0062*/ 	.short	(.L_21 - .L_20)


	//   ....[0]....
.L_20:
        /*0064*/ 	.word	0x00000300


	//   ....[1]....
        /*0068*/ 	.word	0x00000320


	//----- nvinfo : EIATTR_REQNTID
	.align		4
.L_21:
        /*006c*/ 	.byte	0x04, 0x10
        /*006e*/ 	.short	(.L_23 - .L_22)
.L_22:
        /*0070*/ 	.word	0x00000080
        /*0074*/ 	.word	0x00000001
        /*0078*/ 	.word	0x00000001


	//----- nvinfo : EIATTR_CBANK_PARAM_SIZE
	.align		4
.L_23:
        /*007c*/ 	.byte	0x03, 0x19
        /*007e*/ 	.short	0x0024


	//----- nvinfo : EIATTR_PARAM_CBANK
	.align		4
        /*0080*/ 	.byte	0x04, 0x0a
        /*0082*/ 	.short	(.L_25 - .L_24)
	.align		4
.L_24:
        /*0084*/ 	.word	index@(.nv.constant0.triton_poi_fused_add_clamp_convolution_mul_2)
        /*0088*/ 	.short	0x0210
        /*008a*/ 	.short	0x0024


	//----- nvinfo : EIATTR_SW_WAR
	.align		4
.L_25:
        /*008c*/ 	.byte	0x04, 0x36
        /*008e*/ 	.short	(.L_27 - .L_26)
.L_26:
        /*0090*/ 	.word	0x00000008
.L_27:


//--------------------- .nv.callgraph             --------------------------
	.section	.nv.callgraph,"",@"SHT_CUDA_CALLGRAPH"
	.align	4
	.sectionentsize	8
	.align		4
        /*0000*/ 	.word	0x00000000
	.align		4
        /*0004*/ 	.word	0xffffffff
	.align		4
        /*0008*/ 	.word	0x00000000
	.align		4
        /*000c*/ 	.word	0xfffffffe
	.align		4
        /*0010*/ 	.word	0x00000000
	.align		4
        /*0014*/ 	.word	0xfffffffd
	.align		4
        /*0018*/ 	.word	0x00000000
	.align		4
        /*001c*/ 	.word	0xfffffffc


//--------------------- .text.triton_poi_fused_add_clamp_convolution_mul_2 --------------------------
	.section	.text.triton_poi_fused_add_clamp_convolution_mul_2,"ax",@progbits
	.align	128
        .global         triton_poi_fused_add_clamp_convolution_mul_2
        .type           triton_poi_fused_add_clamp_convolution_mul_2,@function
        .size           triton_poi_fused_add_clamp_convolution_mul_2,(.L_x_1 - triton_poi_fused_add_clamp_convolution_mul_2)
        .other          triton_poi_fused_add_clamp_convolution_mul_2,@"STO_CUDA_ENTRY STV_DEFAULT"
triton_poi_fused_add_clamp_convolution_mul_2:
.text.triton_poi_fused_add_clamp_convolution_mul_2:
[----:B------:R-:W0:Y:S02]  /*0000*/  LDC R1, c[0x0][0x28] ;  /* 0x00000a00ff017b82 */ /* 0x000e240000000800 */
[----:B------:R-:W1:Y:S01]  /*0010*/  S2R R0, SR_TID.X ;  /* 0x0000000000007919 */ /* 0x000e620000002100 */
[----:B------:R-:W2:Y:S01]  /*0020*/  LDC.64 R6, c[0x0][0x218] ;  /* 0x00008600ff067b82 */ /* 0x000ea20000000a00 */
[----:B------:R-:W-:Y:S02]  /*0030*/  CS2R R10, SRZ ;  /* 0x00000000000a7805 */ /* 0x000fe4000001ff00 */
[----:B------:R-:W-:Y:S01]  /*0040*/  CS2R R12, SRZ ;  /* 0x00000000000c7805 */ /* 0x000fe2000001ff00 */
[----:B------:R-:W3:Y:S01]  /*0050*/  S2R R5, SR_CTAID.X ;  /* 0x0000000000057919 */ /* 0x000ee20000002500 */
[----:B------:R-:W-:-:S03]  /*0060*/  ULDC.64 UR4, c[0x0][0x208] ;  /* 0x0000820000047ab9 */ /* 0x000fc60000000a00 */
[----:B------:R-:W4:Y:S01]  /*0070*/  LDC.64 R8, c[0x0][0x220] ;  /* 0x00008800ff087b82 */ /* 0x000f220000000a00 */
[----:B-1----:R-:W-:Y:S01]  /*0080*/  IMAD.SHL.U32 R0, R0, 0x2, RZ ;  /* 0x0000000200007824 */ /* 0x002fe200078e00ff */
[----:B---3--:R-:W-:-:S04]  /*0090*/  SHF.R.S32.HI R3, RZ, 0x17, R5 ;  /* 0x00000017ff037819 */ /* 0x008fc80000011405 */
[----:B------:R-:W-:Y:S02]  /*00a0*/  LOP3.LUT R0, R0, 0xfe, RZ, 0xc0, !PT ;  /* 0x000000fe00007812 */ /* 0x000fe400078ec0ff */
[----:B------:R-:W-:-:S03]  /*00b0*/  SGXT R3, R3, 0x1 ;  /* 0x000000010303781a */ /* 0x000fc60000000200 */
[----:B------:R-:W-:-:S05]  /*00c0*/  IMAD R0, R5, 0x100, R0 ;  /* 0x0000010005007824 */ /* 0x000fca00078e0200 */
[----:B------:R-:W-:Y:S02]  /*00d0*/  LEA.HI R3, R3, R0, RZ, 0x4 ;  /* 0x0000000003037211 */ /* 0x000fe400078f20ff */
[----:B------:R-:W-:Y:S02]  /*00e0*/  ISETP.GE.AND P0, PT, R0, 0x100, PT ;  /* 0x000001000000780c */ /* 0x000fe40003f06270 */
[----:B------:R-:W-:-:S04]  /*00f0*/  SHF.R.S32.HI R3, RZ, 0x4, R3 ;  /* 0x00000004ff037819 */ /* 0x000fc80000011403 */
[C---:B------:R-:W-:Y:S01]  /*0100*/  LEA.HI R2, R3.reuse, R3, RZ, 0x2 ;  /* 0x0000000303027211 */ /* 0x040fe200078f10ff */
[----:B--2---:R-:W-:-:S03]  /*0110*/  IMAD.WIDE R6, R3, 0x4, R6 ;  /* 0x0000000403067825 */ /* 0x004fc600078e0206 */
[----:B------:R-:W-:-:S03]  /*0120*/  LOP3.LUT R2, R2, 0xfffffffc, RZ, 0xc0, !PT ;  /* 0xfffffffc02027812 */ /* 0x000fc600078ec0ff */
[----:B------:R-:W2:Y:S02]  /*0130*/  @!P0 LDG.E.EL R10, desc[UR4][R6.64] ;  /* 0x00000004060a8981 */ /* 0x000ea4000c2e1900 */
[----:B------:R-:W-:Y:S02]  /*0140*/  IMAD.IADD R5, R3, 0x1, -R2 ;  /* 0x0000000103057824 */ /* 0x000fe400078e0a02 */
[----:B------:R1:W3:Y:S02]  /*0150*/  @!P0 LDG.E.EL R11, desc[UR4][R6.64] ;  /* 0x00000004060b8981 */ /* 0x0002e4000c2e1900 */
[----:B----4-:R-:W-:Y:S02]  /*0160*/  IMAD.WIDE R8, R5, 0x4, R8 ;  /* 0x0000000405087825 */ /* 0x010fe400078e0208 */
[----:B------:R-:W4:Y:S03]  /*0170*/  LDC.64 R4, c[0x0][0x210] ;  /* 0x00008400ff047b82 */ /* 0x000f260000000a00 */
[----:B------:R-:W2:Y:S04]  /*0180*/  @!P0 LDG.E.EL R13, desc[UR4][R8.64] ;  /* 0x00000004080d8981 */ /* 0x000ea8000c2e1900 */
[----:B------:R-:W3:Y:S01]  /*0190*/  @!P0 LDG.E.EL R12, desc[UR4][R8.64] ;  /* 0x00000004080c8981 */ /* 0x000ee2000c2e1900 */
[----:B------:R-:W-:Y:S01]  /*01a0*/  CS2R R2, SRZ ;  /* 0x0000000000027805 */ /* 0x000fe2000001ff00 */
[----:B------:R-:W-:Y:S01]  /*01b0*/  IMAD.MOV.U32 R14, RZ, RZ, 0x3e4ccccd ;  /* 0x3e4ccccdff0e7424 */ /* 0x000fe200078e00ff */
[----:B-1----:R-:W1:Y:S01]  /*01c0*/  LDC.64 R6, c[0x0][0x228] ;  /* 0x00008a00ff067b82 */ /* 0x002e620000000a00 */
[----:B----4-:R-:W-:-:S05]  /*01d0*/  IMAD.WIDE R4, R0, 0x4, R4 ;  /* 0x0000000400047825 */ /* 0x010fca00078e0204 */
[----:B------:R1:W4:Y:S02]  /*01e0*/  @!P0 LDG.E.64 R2, desc[UR4][R4.64] ;  /* 0x0000000404028981 */ /* 0x000324000c1e1b00 */
[----:B-1----:R-:W-:-:S04]  /*01f0*/  IMAD.WIDE R4, R0, 0x4, R6 ;  /* 0x0000000400047825 */ /* 0x002fc800078e0206 */
[----:B--2---:R-:W-:Y:S01]  /*0200*/  FADD R10, R13, R10 ;  /* 0x0000000a0d0a7221 */ /* 0x004fe20000000000 */
[----:B---3--:R-:W-:-:S03]  /*0210*/  FADD R11, R12, R11 ;  /* 0x0000000b0c0b7221 */ /* 0x008fc60000000000 */
[-C--:B------:R-:W-:Y:S01]  /*0220*/  FFMA R10, R10, R14.reuse, 0.5 ;  /* 0x3f0000000a0a7423 */ /* 0x080fe2000000000e */
[----:B------:R-:W-:-:S04]  /*0230*/  FFMA R11, R11, R14, 0.5 ;  /* 0x3f0000000b0b7423 */ /* 0x000fc8000000000e */
[C---:B------:R-:W-:Y:S02]  /*0240*/  FSETP.GTU.AND P1, PT, R10.reuse, RZ, PT ;  /* 0x000000ff0a00720b */ /* 0x040fe40003f2c000 */
[C---:B------:R-:W-:Y:S02]  /*0250*/  FSETP.GTU.AND P2, PT, R11.reuse, RZ, PT ;  /* 0x000000ff0b00720b */ /* 0x040fe40003f4c000 */
[----:B------:R-:W-:Y:S02]  /*0260*/  FSEL R9, R10, RZ, P1 ;  /* 0x000000ff0a097208 */ /* 0x000fe40000800000 */
[----:B------:R-:W-:Y:S02]  /*0270*/  FSEL R8, R11, RZ, P2 ;  /* 0x000000ff0b087208 */ /* 0x000fe40001000000 */
[----:B------:R-:W-:Y:S02]  /*0280*/  FSETP.GEU.AND P3, PT, R9, 1, PT ;  /* 0x3f8000000900780b */ /* 0x000fe40003f6e000 */
[----:B------:R-:W-:-:S02]  /*0290*/  FSETP.GEU.AND P4, PT, R8, 1, PT ;  /* 0x3f8000000800780b */ /* 0x000fc40003f8e000 */
[----:B------:R-:W-:Y:S02]  /*02a0*/  FSETP.NAN.AND P1, PT, R9, R9, PT ;  /* 0x000000090900720b */ /* 0x000fe40003f28000 */
[----:B------:R-:W-:-:S07]  /*02b0*/  FSETP.NAN.AND P2, PT, R8, R8, PT ;  /* 0x000000080800720b */ /* 0x000fce0003f48000 */
[----:B------:R-:W-:Y:S02]  /*02c0*/  @P3 FSEL R9, R9, 1, P1 ;  /* 0x3f80000009093808 */ /* 0x000fe40000800000 */
[----:B------:R-:W-:-:S03]  /*02d0*/  @P4 FSEL R8, R8, 1, P2 ;  /* 0x3f80000008084808 */ /* 0x000fc60001000000 */
[----:B----4-:R-:W-:Y:S02]  /*02e0*/  FMUL R2, R9, R2 ;  /* 0x0000000209027220 */ /* 0x010fe40000400000 */
[----:B------:R-:W-:Y:S01]  /*02f0*/  FMUL R3, R8, R3 ;  /* 0x0000000308037220 */ /* 0x000fe20000400000 */
[----:B------:R-:W-:Y:S06]  /*0300*/  @P0 EXIT ;  /* 0x000000000000094d */ /* 0x000fec0003800000 */
[----:B------:R-:W-:Y:S01]  /*0310*/  STG.E.64 desc[UR4][R4.64], R2 ;  /* 0x0000000204007986 */ /* 0x000fe2000c101b04 */
[----:B------:R-:W-:Y:S05]  /*0320*/  EXIT ;  /* 0x000000000000794d */ /* 0x000fea0003800000 */
.L_x_0:
[----:B------:R-:W-:-:S00]  /*0330*/  BRA `(.L_x_0) ;  /* 0xfffffffc00fc7947 */ /* 0x000fc0000383ffff */
[----:B------:R-:W-:-:S00]  /*0340*/  NOP ;  /* 0x0000000000007918 */ /* 0x000fc00000000000 */
        /* <DEDUP_REMOVED lines=11> */
.L_x_1:


//--------------------- .nv.constant0.triton_poi_fused_add_clamp_convolution_mul_2 --------------------------
	.section	.nv.constant0.triton_poi_fused_add_clamp_convolution_mul_2,"a",@progbits
	.sectionflags	@""
	.align	4
.nv.constant0.triton_poi_fused_add_clamp_convolution_mul_2:
	.zero		564
